//
// Generated by NVIDIA NVVM Compiler
//
// Compiler Build ID: CL-36424714
// Cuda compilation tools, release 13.0, V13.0.88
// Based on NVVM 20.0.0
//

.version 9.0
.target sm_100
.address_size 64

	// .globl	_Z4test13IndexIteratorILa2EE
.extern .func  (.param .b32 func_retval0) vprintf
(
	.param .b64 vprintf_param_0,
	.param .b64 vprintf_param_1
)
;
.global .align 1 .b8 $str[3] = {49, 10};

.visible .entry _Z4test13IndexIteratorILa2EE(
	.param .align 8 .b8 _Z4test13IndexIteratorILa2EE_param_0[32]
)
{
	.local .align 8 .b8 	__local_depot0[8];
	.reg .b64 	%SP;
	.reg .b64 	%SPL;
	.reg .pred 	%p<3>;
	.reg .b32 	%r<6>;
	.reg .b64 	%rd<15>;

	mov.u64 	%SPL, __local_depot0;
	cvta.local.u64 	%SP, %SPL;
	ld.param.u64 	%rd1, [_Z4test13IndexIteratorILa2EE_param_0];
	ld.param.u64 	%rd6, [_Z4test13IndexIteratorILa2EE_param_0+8];
	add.s64 	%rd7, %rd6, 1;
	setp.lt.u64 	%p1, %rd7, 3;
	selp.b64 	%rd2, %rd6, 0, %p1;
	or.b64  	%rd8, %rd2, %rd1;
	and.b64  	%rd9, %rd8, -4294967296;
	setp.ne.s64 	%p2, %rd9, 0;
	@%p2 bra 	$L__BB0_2;
	cvt.u32.u64 	%r1, %rd1;
	cvt.u32.u64 	%r2, %rd2;
	rem.u32 	%r3, %r2, %r1;
	cvt.u64.u32 	%rd14, %r3;
	bra.uni 	$L__BB0_3;
$L__BB0_2:
	rem.s64 	%rd14, %rd2, %rd1;
$L__BB0_3:
	add.u64 	%rd10, %SP, 0;
	add.u64 	%rd11, %SPL, 0;
	st.local.u64 	[%rd11], %rd14;
	mov.u64 	%rd12, $str;
	cvta.global.u64 	%rd13, %rd12;
	{ // callseq 0, 0
	.param .b64 param0;
	st.param.b64 	[param0], %rd13;
	.param .b64 param1;
	st.param.b64 	[param1], %rd10;
	.param .b32 retval0;
	call.uni (retval0), 
	vprintf, 
	(
	param0, 
	param1
	);
	ld.param.b32 	%r4, [retval0];
	} // callseq 0
	ret;

}


// ===== COMPILED SASS (sm_100) =====

	.target	sm_100

	.elftype	@"ET_EXEC"


//--------------------- .note.nv.tkinfo           --------------------------
	.section	.note.nv.tkinfo,"",@"SHT_NOTE"
	.sectionflags	@"SHF_NOTE_NV_TKINFO"
	.tkinfo
        /*0018*/ 	.word	0x00000002
        /*0030*/ 	.string	""
        /*0030*/ 	.string	"ptxas"
        /*0030*/ 	.string	"Cuda compilation tools, release 13.0, V13.0.88"
        /*0030*/ 	.string	"Build cuda_13.0.r13.0/compiler.36424714_0"
        /*0030*/ 	.string	"-arch sm_100 -m 64 "



//--------------------- .note.nv.cuinfo           --------------------------
	.section	.note.nv.cuinfo,"",@"SHT_NOTE"
	.sectionflags	@"SHF_NOTE_NV_CUINFO"
        /*0018*/ 	.short	0x0002
        /*001a*/ 	.short	0x0064
        /*001c*/ 	.short	0x0082
	.zero		2


//--------------------- .nv.info                  --------------------------
	.section	.nv.info,"",@"SHT_CUDA_INFO"
	.align	4


	//----- nvinfo : EIATTR_REGCOUNT
	.align		4
        /*0000*/ 	.byte	0x04, 0x2f
        /*0002*/ 	.short	(.L_2 - .L_1)
	.align		4
.L_1:
        /*0004*/ 	.word	index@(_Z4test13IndexIteratorILa2EE)
        /*0008*/ 	.word	0x00000018


	//----- nvinfo : EIATTR_FRAME_SIZE
	.align		4
.L_2:
        /*000c*/ 	.byte	0x04, 0x11
        /*000e*/ 	.short	(.L_4 - .L_3)
	.align		4
.L_3:
        /*0010*/ 	.word	index@($__internal_0_$__cuda_sm20_rem_s64)
        /*0014*/ 	.word	0x00000008


	//----- nvinfo : EIATTR_FRAME_SIZE
	.align		4
.L_4:
        /*0018*/ 	.byte	0x04, 0x11
        /*001a*/ 	.short	(.L_6 - .L_5)
	.align		4
.L_5:
        /*001c*/ 	.word	index@(_Z4test13IndexIteratorILa2EE)
        /*0020*/ 	.word	0x00000008


	//----- nvinfo : EIATTR_MIN_STACK_SIZE
	.align		4
.L_6:
        /*0024*/ 	.byte	0x04, 0x12
        /*0026*/ 	.short	(.L_8 - .L_7)
	.align		4
.L_7:
        /*0028*/ 	.word	index@(_Z4test13IndexIteratorILa2EE)
        /*002c*/ 	.word	0x00000008
.L_8:


//--------------------- .nv.compat                --------------------------
	.section	.nv.compat,"",@"SHT_CUDA_COMPAT_INFO"
	.align	4
        /*0000*/ 	.byte	0x02, 0x09, 0x00, 0x00, 0x02, 0x02, 0x01, 0x00, 0x02, 0x05, 0x05, 0x00, 0x03, 0x07, 0x01, 0x01
        /*0010*/ 	.byte	0x02, 0x03, 0x00, 0x00, 0x02, 0x06, 0x01, 0x00, 0x04, 0x0b, 0x08, 0x00, 0x09, 0x00, 0x00, 0x00
        /*0020*/ 	.byte	0x00, 0x00, 0x00, 0x00


//--------------------- .nv.info._Z4test13IndexIteratorILa2EE --------------------------
	.section	.nv.info._Z4test13IndexIteratorILa2EE,"",@"SHT_CUDA_INFO"
	.sectionflags	@""
	.align	4


	//----- nvinfo : EIATTR_CUDA_API_VERSION
	.align		4
        /*0000*/ 	.byte	0x04, 0x37
        /*0002*/ 	.short	(.L_10 - .L_9)
.L_9:
        /*0004*/ 	.word	0x00000082


	//----- nvinfo : EIATTR_KPARAM_INFO
	.align		4
.L_10:
        /*0008*/ 	.byte	0x04, 0x17
        /*000a*/ 	.short	(.L_12 - .L_11)
.L_11:
        /*000c*/ 	.word	0x00000000
        /*0010*/ 	.short	0x0000
        /*0012*/ 	.short	0x0000
        /*0014*/ 	.byte	0x00, 0xf0, 0x81, 0x00


	//----- nvinfo : EIATTR_SPARSE_MMA_MASK
	.align		4
.L_12:
        /*0018*/ 	.byte	0x03, 0x50
        /*001a*/ 	.short	0x0000


	//----- nvinfo : EIATTR_MAXREG_COUNT
	.align		4
        /*001c*/ 	.byte	0x03, 0x1b
        /*001e*/ 	.short	0x00ff


	//----- nvinfo : EIATTR_EXTERNS
	.align		4
        /*0020*/ 	.byte	0x04, 0x0f
        /*0022*/ 	.short	(.L_14 - .L_13)


	//   ....[0]....
	.align		4
.L_13:
        /*0024*/ 	.word	index@(vprintf)


	//----- nvinfo : EIATTR_MERCURY_ISA_VERSION
	.align		4
.L_14:
        /*0028*/ 	.byte	0x03, 0x5f
        /*002a*/ 	.short	0x0101


	//----- nvinfo : EIATTR_VRC_CTA_INIT_COUNT
	.align		4
        /*002c*/ 	.byte	0x02, 0x4a
	.zero		1
	.zero		1


	//----- nvinfo : EIATTR_SYSCALL_OFFSETS
	.align		4
        /*0030*/ 	.byte	0x04, 0x46
        /*0032*/ 	.short	(.L_16 - .L_15)


	//   ....[0]....
.L_15:
        /*0034*/ 	.word	0x00000310


	//----- nvinfo : EIATTR_EXIT_INSTR_OFFSETS
	.align		4
.L_16:
        /*0038*/ 	.byte	0x04, 0x1c
        /*003a*/ 	.short	(.L_18 - .L_17)


	//   ....[0]....
.L_17:
        /*003c*/ 	.word	0x00000320


	//----- nvinfo : EIATTR_CRS_STACK_SIZE
	.align		4
.L_18:
        /*0040*/ 	.byte	0x04, 0x1e
        /*0042*/ 	.short	(.L_20 - .L_19)
.L_19:
        /*0044*/ 	.word	0x00000000


	//----- nvinfo : EIATTR_CBANK_PARAM_SIZE
	.align		4
.L_20:
        /*0048*/ 	.byte	0x03, 0x19
        /*004a*/ 	.short	0x0020


	//----- nvinfo : EIATTR_PARAM_CBANK
	.align		4
        /*004c*/ 	.byte	0x04, 0x0a
        /*004e*/ 	.short	(.L_22 - .L_21)
	.align		4
.L_21:
        /*0050*/ 	.word	index@(.nv.constant0._Z4test13IndexIteratorILa2EE)
        /*0054*/ 	.short	0x0380
        /*0056*/ 	.short	0x0020


	//----- nvinfo : EIATTR_SW_WAR
	.align		4
.L_22:
        /*0058*/ 	.byte	0x04, 0x36
        /*005a*/ 	.short	(.L_24 - .L_23)
.L_23:
        /*005c*/ 	.word	0x00000008
.L_24:


//--------------------- .nv.callgraph             --------------------------
	.section	.nv.callgraph,"",@"SHT_CUDA_CALLGRAPH"
	.align	4
	.sectionentsize	8
	.align		4
        /*0000*/ 	.word	0x00000000
	.align		4
        /*0004*/ 	.word	0xffffffff
	.align		4
        /*0008*/ 	.word	index@(_Z4test13IndexIteratorILa2EE)
	.align		4
        /*000c*/ 	.word	index@(vprintf)
	.align		4
        /*0010*/ 	.word	0x00000000
	.align		4
        /*0014*/ 	.word	0xfffffffe
	.align		4
        /*0018*/ 	.word	0x00000000
	.align		4
        /*001c*/ 	.word	0xfffffffd
	.align		4
        /*0020*/ 	.word	0x00000000
	.align		4
        /*0024*/ 	.word	0xfffffffc


//--------------------- .nv.constant4             --------------------------
	.section	.nv.constant4,"a",@progbits
	.align	8
	.align		8
.nv.constant4:
        /*0000*/ 	.dword	vprintf
	.align		8
        /*0008*/ 	.dword	$str


//--------------------- .text._Z4test13IndexIteratorILa2EE --------------------------
	.section	.text._Z4test13IndexIteratorILa2EE,"ax",@progbits
	.align	128
        .global         _Z4test13IndexIteratorILa2EE
        .type           _Z4test13IndexIteratorILa2EE,@function
        .size           _Z4test13IndexIteratorILa2EE,(.L_x_4 - _Z4test13IndexIteratorILa2EE)
        .other          _Z4test13IndexIteratorILa2EE,@"STO_CUDA_ENTRY STV_DEFAULT"
_Z4test13IndexIteratorILa2EE:
.text._Z4test13IndexIteratorILa2EE:
[----:B------:R-:W0:Y:S01]  /*0000*/  LDC R1, c[0x0][0x37c] ;  /* 0x0000df00ff017b82 */ /* 0x000e220000000800 */
[----:B------:R-:W1:Y:S01]  /*0010*/  LDCU.64 UR8, c[0x0][0x388] ;  /* 0x00007100ff0877ac */ /* 0x000e620008000a00 */
[----:B0-----:R-:W-:Y:S01]  /*0020*/  VIADD R1, R1, 0xfffffff8 ;  /* 0xfffffff801017836 */ /* 0x001fe20000000000 */
[----:B------:R-:W0:Y:S01]  /*0030*/  LDCU UR4, c[0x0][0x384] ;  /* 0x00007080ff0477ac */ /* 0x000e220008000800 */
[----:B------:R-:W2:Y:S01]  /*0040*/  LDCU UR7, c[0x0][0x2f8] ;  /* 0x00005f00ff0777ac */ /* 0x000ea20008000800 */
[----:B------:R-:W3:Y:S01]  /*0050*/  LDCU UR10, c[0x0][0x2fc] ;  /* 0x00005f80ff0a77ac */ /* 0x000ee20008000800 */
[----:B-1----:R-:W-:-:S04]  /*0060*/  UIADD3 UR5, UP0, UPT, UR8, 0x1, URZ ;  /* 0x0000000108057890 */ /* 0x002fc8000ff1e0ff */
[----:B------:R-:W-:Y:S02]  /*0070*/  UIADD3.X UR6, UPT, UPT, URZ, UR9, URZ, UP0, !UPT ;  /* 0x00000009ff067290 */ /* 0x000fe400087fe4ff */
[----:B------:R-:W-:Y:S01]  /*0080*/  UISETP.GE.U32.AND UP0, UPT, UR5, 0x3, UPT ;  /* 0x000000030500788c */ /* 0x000fe2000bf06070 */
[----:B--2---:R-:W-:-:S03]  /*0090*/  IADD3 R6, P0, PT, R1, UR7, RZ ;  /* 0x0000000701067c10 */ /* 0x004fc6000ff1e0ff */
[----:B------:R-:W-:Y:S02]  /*00a0*/  UISETP.GE.U32.AND.EX UP0, UPT, UR6, URZ, UPT, UP0 ;  /* 0x000000ff0600728c */ /* 0x000fe4000bf06100 */
[----:B---3--:R-:W-:Y:S02]  /*00b0*/  IMAD.X R7, RZ, RZ, UR10, P0 ;  /* 0x0000000aff077e24 */ /* 0x008fe400080e06ff */
[----:B------:R-:W-:Y:S02]  /*00c0*/  USEL UR6, UR9, URZ, !UP0 ;  /* 0x000000ff09067287 */ /* 0x000fe4000c000000 */
[----:B------:R-:W-:Y:S02]  /*00d0*/  USEL UR5, UR8, URZ, !UP0 ;  /* 0x000000ff08057287 */ /* 0x000fe4000c000000 */
[----:B0-----:R-:W-:-:S04]  /*00e0*/  ULOP3.LUT UR4, UR6, UR4, URZ, 0xfc, !UPT ;  /* 0x0000000406047292 */ /* 0x001fc8000f8efcff */
[----:B------:R-:W-:-:S09]  /*00f0*/  UISETP.NE.U32.AND UP0, UPT, UR4, URZ, UPT ;  /* 0x000000ff0400728c */ /* 0x000fd2000bf05070 */
[----:B------:R-:W-:Y:S05]  /*0100*/  BRA.U UP0, `(.L_x_0) ;  /* 0x0000000100547547 */ /* 0x000fea000b800000 */
[----:B------:R-:W0:Y:S02]  /*0110*/  LDC R5, c[0x0][0x380] ;  /* 0x0000e000ff057b82 */ /* 0x000e240000000800 */
[----:B0-----:R-:W0:Y:S01]  /*0120*/  I2F.U32.RP R0, R5 ;  /* 0x0000000500007306 */ /* 0x001e220000209000 */
[----:B------:R-:W-:-:S07]  /*0130*/  ISETP.NE.U32.AND P1, PT, R5, RZ, PT ;  /* 0x000000ff0500720c */ /* 0x000fce0003f25070 */
[----:B0-----:R-:W0:Y:S02]  /*0140*/  MUFU.RCP R0, R0 ;  /* 0x0000000000007308 */ /* 0x001e240000001000 */
[----:B0-----:R-:W-:-:S06]  /*0150*/  VIADD R2, R0, 0xffffffe ;  /* 0x0ffffffe00027836 */ /* 0x001fcc0000000000 */
[----:B------:R0:W1:Y:S02]  /*0160*/  F2I.FTZ.U32.TRUNC.NTZ R3, R2 ;  /* 0x0000000200037305 */ /* 0x000064000021f000 */
[----:B0-----:R-:W-:Y:S01]  /*0170*/  IMAD.MOV.U32 R2, RZ, RZ, RZ ;  /* 0x000000ffff027224 */ /* 0x001fe200078e00ff */
[----:B-1----:R-:W-:-:S05]  /*0180*/  IADD3 R4, PT, PT, RZ, -R3, RZ ;  /* 0x80000003ff047210 */ /* 0x002fca0007ffe0ff */
[----:B------:R-:W-:-:S04]  /*0190*/  IMAD R9, R4, R5, RZ ;  /* 0x0000000504097224 */ /* 0x000fc800078e02ff */
[----:B------:R-:W-:-:S06]  /*01a0*/  IMAD.HI.U32 R3, R3, R9, R2 ;  /* 0x0000000903037227 */ /* 0x000fcc00078e0002 */
[----:B------:R-:W-:-:S04]  /*01b0*/  IMAD.HI.U32 R3, R3, UR5, RZ ;  /* 0x0000000503037c27 */ /* 0x000fc8000f8e00ff */
[----:B------:R-:W-:Y:S02]  /*01c0*/  IMAD.MOV R4, RZ, RZ, -R3 ;  /* 0x000000ffff047224 */ /* 0x000fe400078e0a03 */
[----:B------:R-:W-:Y:S02]  /*01d0*/  HFMA2 R3, -RZ, RZ, 0, 0 ;  /* 0x00000000ff037431 */ /* 0x000fe400000001ff */
[----:B------:R-:W-:-:S05]  /*01e0*/  IMAD R4, R5, R4, UR5 ;  /* 0x0000000505047e24 */ /* 0x000fca000f8e0204 */
[----:B------:R-:W-:-:S13]  /*01f0*/  ISETP.GE.U32.AND P0, PT, R4, R5, PT ;  /* 0x000000050400720c */ /* 0x000fda0003f06070 */
[----:B------:R-:W-:-:S04]  /*0200*/  @P0 IADD3 R4, PT, PT, R4, -R5, RZ ;  /* 0x8000000504040210 */ /* 0x000fc80007ffe0ff */
[----:B------:R-:W-:-:S13]  /*0210*/  ISETP.GE.U32.AND P0, PT, R4, R5, PT ;  /* 0x000000050400720c */ /* 0x000fda0003f06070 */
[----:B------:R-:W-:Y:S01]  /*0220*/  @P0 IMAD.IADD R4, R4, 0x1, -R5 ;  /* 0x0000000104040824 */ /* 0x000fe200078e0a05 */
[----:B------:R-:W-:-:S05]  /*0230*/  @!P1 LOP3.LUT R4, RZ, R5, RZ, 0x33, !PT ;  /* 0x00000005ff049212 */ /* 0x000fca00078e33ff */
[----:B------:R-:W-:Y:S01]  /*0240*/  IMAD.MOV.U32 R2, RZ, RZ, R4 ;  /* 0x000000ffff027224 */ /* 0x000fe200078e0004 */
[----:B------:R-:W-:Y:S06]  /*0250*/  BRA `(.L_x_1) ;  /* 0x0000000000107947 */ /* 0x000fec0003800000 */
.L_x_0:
[----:B------:R-:W-:-:S07]  /*0260*/  MOV R0, 0x280 ;  /* 0x0000028000007802 */ /* 0x000fce0000000f00 */
[----:B------:R-:W-:Y:S05]  /*0270*/  CALL.REL.NOINC `($__internal_0_$__cuda_sm20_rem_s64) ;  /* 0x00000000002c7944 */ /* 0x000fea0003c00000 */
[----:B------:R-:W-:Y:S02]  /*0280*/  IMAD.MOV.U32 R2, RZ, RZ, R4 ;  /* 0x000000ffff027224 */ /* 0x000fe400078e0004 */
[----:B------:R-:W-:-:S07]  /*0290*/  IMAD.MOV.U32 R3, RZ, RZ, R5 ;  /* 0x000000ffff037224 */ /* 0x000fce00078e0005 */
.L_x_1:
[----:B------:R-:W-:Y:S01]  /*02a0*/  MOV R0, 0x0 ;  /* 0x0000000000007802 */ /* 0x000fe20000000f00 */
[----:B------:R0:W-:Y:S01]  /*02b0*/  STL.64 [R1], R2 ;  /* 0x0000000201007387 */ /* 0x0001e20000100a00 */
[----:B------:R-:W1:Y:S02]  /*02c0*/  LDCU.64 UR4, c[0x4][0x8] ;  /* 0x01000100ff0477ac */ /* 0x000e640008000a00 */
[----:B------:R0:W2:Y:S01]  /*02d0*/  LDC.64 R8, c[0x4][R0] ;  /* 0x0100000000087b82 */ /* 0x0000a20000000a00 */
[----:B-1----:R-:W-:Y:S01]  /*02e0*/  MOV R4, UR4 ;  /* 0x0000000400047c02 */ /* 0x002fe20008000f00 */
[----:B0-----:R-:W-:-:S07]  /*02f0*/  IMAD.U32 R5, RZ, RZ, UR5 ;  /* 0x00000005ff057e24 */ /* 0x001fce000f8e00ff */
[----:B------:R-:W-:-:S07]  /*0300*/  LEPC R20, `(.L_x_2) ;  /* 0x000000001014794e */ /* 0x000fce0000000000 */
[----:B--2---:R-:W-:Y:S05]  /*0310*/  CALL.ABS.NOINC R8 ;  /* 0x0000000008007343 */ /* 0x004fea0003c00000 */
.L_x_2:
[----:B------:R-:W-:Y:S05]  /*0320*/  EXIT ;  /* 0x000000000000794d */ /* 0x000fea0003800000 */
        .weak           $__internal_0_$__cuda_sm20_rem_s64
        .type           $__internal_0_$__cuda_sm20_rem_s64,@function
        .size           $__internal_0_$__cuda_sm20_rem_s64,(.L_x_4 - $__internal_0_$__cuda_sm20_rem_s64)
$__internal_0_$__cuda_sm20_rem_s64:
[----:B------:R-:W0:Y:S02]  /*0330*/  LDC.64 R4, c[0x0][0x380] ;  /* 0x0000e000ff047b82 */ /* 0x000e240000000a00 */
[----:B0-----:R-:W-:Y:S02]  /*0340*/  IADD3 R3, P1, PT, RZ, -R4, RZ ;  /* 0x80000004ff037210 */ /* 0x001fe40007f3e0ff */
[----:B------:R-:W-:-:S03]  /*0350*/  ISETP.GE.AND P0, PT, R5, RZ, PT ;  /* 0x000000ff0500720c */ /* 0x000fc60003f06270 */
[----:B------:R-:W-:Y:S01]  /*0360*/  IMAD.X R8, RZ, RZ, ~R5, P1 ;  /* 0x000000ffff087224 */ /* 0x000fe200008e0e05 */
[----:B------:R-:W-:-:S04]  /*0370*/  SEL R2, R3, R4, !P0 ;  /* 0x0000000403027207 */ /* 0x000fc80004000000 */
[----:B------:R-:W-:-:S04]  /*0380*/  SEL R3, R8, R5, !P0 ;  /* 0x0000000508037207 */ /* 0x000fc80004000000 */
[----:B------:R-:W0:Y:S08]  /*0390*/  I2F.U64.RP R12, R2 ;  /* 0x00000002000c7312 */ /* 0x000e300000309000 */
[----:B0-----:R-:W0:Y:S02]  /*03a0*/  MUFU.RCP R12, R12 ;  /* 0x0000000c000c7308 */ /* 0x001e240000001000 */
[----:B0-----:R-:W-:-:S06]  /*03b0*/  IADD3 R8, PT, PT, R12, 0x1ffffffe, RZ ;  /* 0x1ffffffe0c087810 */ /* 0x001fcc0007ffe0ff */
[----:B------:R-:W0:Y:S02]  /*03c0*/  F2I.U64.TRUNC R8, R8 ;  /* 0x0000000800087311 */ /* 0x000e24000020d800 */
[----:B0-----:R-:W-:-:S04]  /*03d0*/  IMAD.WIDE.U32 R10, R8, R2, RZ ;  /* 0x00000002080a7225 */ /* 0x001fc800078e00ff */
[----:B------:R-:W-:Y:S01]  /*03e0*/  IMAD R11, R8, R3, R11 ;  /* 0x00000003080b7224 */ /* 0x000fe200078e020b */
[----:B------:R-:W-:-:S03]  /*03f0*/  IADD3 R13, P0, PT, RZ, -R10, RZ ;  /* 0x8000000aff0d7210 */ /* 0x000fc60007f1e0ff */
[----:B------:R-:W-:Y:S02]  /*0400*/  IMAD R11, R9, R2, R11 ;  /* 0x00000002090b7224 */ /* 0x000fe400078e020b */
[----:B------:R-:W-:-:S04]  /*0410*/  IMAD.HI.U32 R10, R8, R13, RZ ;  /* 0x0000000d080a7227 */ /* 0x000fc800078e00ff */
[----:B------:R-:W-:Y:S02]  /*0420*/  IMAD.X R15, RZ, RZ, ~R11, P0 ;  /* 0x000000ffff0f7224 */ /* 0x000fe400000e0e0b */
[----:B------:R-:W-:Y:S02]  /*0430*/  IMAD.MOV.U32 R11, RZ, RZ, R8 ;  /* 0x000000ffff0b7224 */ /* 0x000fe400078e0008 */
[-C--:B------:R-:W-:Y:S02]  /*0440*/  IMAD R17, R9, R15.reuse, RZ ;  /* 0x0000000f09117224 */ /* 0x080fe400078e02ff */
[----:B------:R-:W-:-:S04]  /*0450*/  IMAD.WIDE.U32 R10, P0, R8, R15, R10 ;  /* 0x0000000f080a7225 */ /* 0x000fc8000780000a */
[----:B------:R-:W-:-:S04]  /*0460*/  IMAD.HI.U32 R15, R9, R15, RZ ;  /* 0x0000000f090f7227 */ /* 0x000fc800078e00ff */
[----:B------:R-:W-:-:S05]  /*0470*/  IMAD.HI.U32 R10, P1, R9, R13, R10 ;  /* 0x0000000d090a7227 */ /* 0x000fca000782000a */
[----:B------:R-:W-:Y:S02]  /*0480*/  IADD3 R11, P2, PT, R17, R10, RZ ;  /* 0x0000000a110b7210 */ /* 0x000fe40007f5e0ff */
[----:B------:R-:W-:-:S03]  /*0490*/  IADD3.X R10, PT, PT, R15, R9, RZ, P0, !PT ;  /* 0x000000090f0a7210 */ /* 0x000fc600007fe4ff */
[C---:B------:R-:W-:Y:S01]  /*04a0*/  IMAD.WIDE.U32 R8, R11.reuse, R2, RZ ;  /* 0x000000020b087225 */ /* 0x040fe200078e00ff */
[----:B------:R-:W-:Y:S02]  /*04b0*/  IADD3.X R13, PT, PT, RZ, RZ, R10, P2, P1 ;  /* 0x000000ffff0d7210 */ /* 0x000fe400017e240a */
[----:B------:R-:W-:Y:S01]  /*04c0*/  ISETP.LE.AND P1, PT, RZ, UR6, PT ;  /* 0x00000006ff007c0c */ /* 0x000fe2000bf23270 */
[----:B------:R-:W-:Y:S01]  /*04d0*/  IMAD R9, R11, R3, R9 ;  /* 0x000000030b097224 */ /* 0x000fe200078e0209 */
[----:B------:R-:W-:Y:S02]  /*04e0*/  IADD3 R15, P0, PT, RZ, -R8, RZ ;  /* 0x80000008ff0f7210 */ /* 0x000fe40007f1e0ff */
[----:B------:R-:W-:Y:S01]  /*04f0*/  IADD3 R8, P4, PT, RZ, -UR5, RZ ;  /* 0x80000005ff087c10 */ /* 0x000fe2000ff9e0ff */
[----:B------:R-:W-:Y:S02]  /*0500*/  IMAD R9, R13, R2, R9 ;  /* 0x000000020d097224 */ /* 0x000fe400078e0209 */
[----:B------:R-:W-:Y:S01]  /*0510*/  IMAD.HI.U32 R10, R11, R15, RZ ;  /* 0x0000000f0b0a7227 */ /* 0x000fe200078e00ff */
[----:B------:R-:W-:-:S03]  /*0520*/  SEL R8, R8, UR5, !P1 ;  /* 0x0000000508087c07 */ /* 0x000fc6000c800000 */
[----:B------:R-:W-:-:S04]  /*0530*/  IMAD.X R12, RZ, RZ, ~R9, P0 ;  /* 0x000000ffff0c7224 */ /* 0x000fc800000e0e09 */
[----:B------:R-:W-:-:S04]  /*0540*/  IMAD.WIDE.U32 R10, P0, R11, R12, R10 ;  /* 0x0000000c0b0a7225 */ /* 0x000fc8000780000a */
[C---:B------:R-:W-:Y:S02]  /*0550*/  IMAD R14, R13.reuse, R12, RZ ;  /* 0x0000000c0d0e7224 */ /* 0x040fe400078e02ff */
[----:B------:R-:W-:-:S04]  /*0560*/  IMAD.HI.U32 R9, P2, R13, R15, R10 ;  /* 0x0000000f0d097227 */ /* 0x000fc8000784000a */
[----:B------:R-:W-:Y:S01]  /*0570*/  IMAD.HI.U32 R10, R13, R12, RZ ;  /* 0x0000000c0d0a7227 */ /* 0x000fe200078e00ff */
[----:B------:R-:W-:-:S03]  /*0580*/  IADD3 R9, P3, PT, R14, R9, RZ ;  /* 0x000000090e097210 */ /* 0x000fc60007f7e0ff */
[----:B------:R-:W-:Y:S01]  /*0590*/  IMAD.X R12, RZ, RZ, ~UR6, P4 ;  /* 0x80000006ff0c7e24 */ /* 0x000fe2000a0e06ff */
[----:B------:R-:W-:Y:S01]  /*05a0*/  IADD3.X R13, PT, PT, R10, R13, RZ, P0, !PT ;  /* 0x0000000d0a0d7210 */ /* 0x000fe200007fe4ff */
[----:B------:R-:W-:-:S03]  /*05b0*/  IMAD.HI.U32 R10, R9, R8, RZ ;  /* 0x00000008090a7227 */ /* 0x000fc600078e00ff */
[----:B------:R-:W-:Y:S01]  /*05c0*/  SEL R12, R12, UR6, !P1 ;  /* 0x000000060c0c7c07 */ /* 0x000fe2000c800000 */
[----:B------:R-:W-:Y:S01]  /*05d0*/  IMAD.MOV.U32 R11, RZ, RZ, RZ ;  /* 0x000000ffff0b7224 */ /* 0x000fe200078e00ff */
[----:B------:R-:W-:-:S03]  /*05e0*/  IADD3.X R13, PT, PT, RZ, RZ, R13, P3, P2 ;  /* 0x000000ffff0d7210 */ /* 0x000fc60001fe440d */
[----:B------:R-:W-:-:S04]  /*05f0*/  IMAD.WIDE.U32 R10, R9, R12, R10 ;  /* 0x0000000c090a7225 */ /* 0x000fc800078e000a */
[C---:B------:R-:W-:Y:S02]  /*0600*/  IMAD R15, R13.reuse, R12, RZ ;  /* 0x0000000c0d0f7224 */ /* 0x040fe400078e02ff */
[----:B------:R-:W-:-:S04]  /*0610*/  IMAD.HI.U32 R10, P0, R13, R8, R10 ;  /* 0x000000080d0a7227 */ /* 0x000fc8000780000a */
[----:B------:R-:W-:Y:S01]  /*0620*/  IMAD.HI.U32 R9, R13, R12, RZ ;  /* 0x0000000c0d097227 */ /* 0x000fe200078e00ff */
[----:B------:R-:W-:-:S03]  /*0630*/  IADD3 R13, P2, PT, R15, R10, RZ ;  /* 0x0000000a0f0d7210 */ /* 0x000fc60007f5e0ff */
[----:B------:R-:W-:Y:S02]  /*0640*/  IMAD.X R9, RZ, RZ, R9, P0 ;  /* 0x000000ffff097224 */ /* 0x000fe400000e0609 */
[----:B------:R-:W-:-:S03]  /*0650*/  IMAD.WIDE.U32 R10, R13, R2, RZ ;  /* 0x000000020d0a7225 */ /* 0x000fc600078e00ff */
[----:B------:R-:W-:Y:S01]  /*0660*/  IADD3.X R9, PT, PT, RZ, R9, RZ, P2, !PT ;  /* 0x00000009ff097210 */ /* 0x000fe200017fe4ff */
[----:B------:R-:W-:Y:S01]  /*0670*/  IMAD R13, R13, R3, R11 ;  /* 0x000000030d0d7224 */ /* 0x000fe200078e020b */
[----:B------:R-:W-:-:S03]  /*0680*/  IADD3 R15, P2, PT, -R10, R8, RZ ;  /* 0x000000080a0f7210 */ /* 0x000fc60007f5e1ff */
[-C--:B------:R-:W-:Y:S01]  /*0690*/  IMAD R9, R9, R2.reuse, R13 ;  /* 0x0000000209097224 */ /* 0x080fe200078e020d */
[----:B------:R-:W-:-:S03]  /*06a0*/  ISETP.GE.U32.AND P0, PT, R15, R2, PT ;  /* 0x000000020f00720c */ /* 0x000fc60003f06070 */
[----:B------:R-:W-:Y:S01]  /*06b0*/  IMAD.X R13, R12, 0x1, ~R9, P2 ;  /* 0x000000010c0d7824 */ /* 0x000fe200010e0e09 */
[----:B------:R-:W-:-:S04]  /*06c0*/  IADD3 R9, P2, PT, R15, -R2, RZ ;  /* 0x800000020f097210 */ /* 0x000fc80007f5e0ff */
[C---:B------:R-:W-:Y:S01]  /*06d0*/  ISETP.GE.U32.AND.EX P0, PT, R13.reuse, R3, PT, P0 ;  /* 0x000000030d00720c */ /* 0x040fe20003f06100 */
[----:B------:R-:W-:-:S03]  /*06e0*/  IMAD.X R11, R13, 0x1, ~R3, P2 ;  /* 0x000000010d0b7824 */ /* 0x000fc600010e0e03 */
[----:B------:R-:W-:Y:S02]  /*06f0*/  SEL R9, R9, R15, P0 ;  /* 0x0000000f09097207 */ /* 0x000fe40000000000 */
[----:B------:R-:W-:Y:S02]  /*0700*/  SEL R11, R11, R13, P0 ;  /* 0x0000000d0b0b7207 */ /* 0x000fe40000000000 */
[CC--:B------:R-:W-:Y:S02]  /*0710*/  ISETP.GE.U32.AND P0, PT, R9.reuse, R2.reuse, PT ;  /* 0x000000020900720c */ /* 0x0c0fe40003f06070 */
[----:B------:R-:W-:Y:S02]  /*0720*/  IADD3 R2, P2, PT, R9, -R2, RZ ;  /* 0x8000000209027210 */ /* 0x000fe40007f5e0ff */
[CC--:B------:R-:W-:Y:S02]  /*0730*/  ISETP.GE.U32.AND.EX P0, PT, R11.reuse, R3.reuse, PT, P0 ;  /* 0x000000030b00720c */ /* 0x0c0fe40003f06100 */
[----:B------:R-:W-:-:S02]  /*0740*/  IADD3.X R3, PT, PT, R11, ~R3, RZ, P2, !PT ;  /* 0x800000030b037210 */ /* 0x000fc400017fe4ff */
[----:B------:R-:W-:Y:S02]  /*0750*/  SEL R2, R2, R9, P0 ;  /* 0x0000000902027207 */ /* 0x000fe40000000000 */
[----:B------:R-:W-:Y:S02]  /*0760*/  SEL R3, R3, R11, P0 ;  /* 0x0000000b03037207 */ /* 0x000fe40000000000 */
[-C--:B------:R-:W-:Y:S02]  /*0770*/  IADD3 R9, P2, PT, RZ, -R2.reuse, RZ ;  /* 0x80000002ff097210 */ /* 0x080fe40007f5e0ff */
[----:B------:R-:W-:Y:S02]  /*0780*/  ISETP.NE.U32.AND P0, PT, R4, RZ, PT ;  /* 0x000000ff0400720c */ /* 0x000fe40003f05070 */
[----:B------:R-:W-:Y:S01]  /*0790*/  SEL R4, R9, R2, !P1 ;  /* 0x0000000209047207 */ /* 0x000fe20004800000 */
[----:B------:R-:W-:Y:S01]  /*07a0*/  IMAD.X R8, RZ, RZ, ~R3, P2 ;  /* 0x000000ffff087224 */ /* 0x000fe200010e0e03 */
[----:B------:R-:W-:Y:S01]  /*07b0*/  ISETP.NE.AND.EX P0, PT, R5, RZ, PT, P0 ;  /* 0x000000ff0500720c */ /* 0x000fe20003f05300 */
[----:B------:R-:W-:-:S03]  /*07c0*/  IMAD.MOV.U32 R2, RZ, RZ, R0 ;  /* 0x000000ffff027224 */ /* 0x000fc600078e0000 */
[----:B------:R-:W-:Y:S02]  /*07d0*/  SEL R5, R8, R3, !P1 ;  /* 0x0000000308057207 */ /* 0x000fe40004800000 */
[----:B------:R-:W-:Y:S02]  /*07e0*/  MOV R3, 0x0 ;  /* 0x0000000000037802 */ /* 0x000fe40000000f00 */
[----:B------:R-:W-:Y:S02]  /*07f0*/  SEL R4, R4, 0xffffffff, P0 ;  /* 0xffffffff04047807 */ /* 0x000fe40000000000 */
[----:B------:R-:W-:Y:S01]  /*0800*/  SEL R5, R5, 0xffffffff, P0 ;  /* 0xffffffff05057807 */ /* 0x000fe20000000000 */
[----:B------:R-:W-:Y:S06]  /*0810*/  RET.REL.NODEC R2 `(_Z4test13IndexIteratorILa2EE) ;  /* 0xfffffff402f87950 */ /* 0x000fec0003c3ffff */
.L_x_3:
[----:B------:R-:W-:-:S00]  /*0820*/  BRA `(.L_x_3) ;  /* 0xfffffffc00fc7947 */ /* 0x000fc0000383ffff */
[----:B------:R-:W-:-:S00]  /*0830*/  NOP ;  /* 0x0000000000007918 */ /* 0x000fc00000000000 */
        /* <DEDUP_REMOVED lines=12> */
.L_x_4:


//--------------------- .nv.global.init           --------------------------
	.section	.nv.global.init,"aw",@progbits
.nv.global.init:
	.type		$str,@object
	.size		$str,(.L_0 - $str)
$str:
        /*0000*/ 	.byte	0x31, 0x0a, 0x00
.L_0:


//--------------------- .nv.shared.reserved.0     --------------------------
	.section	.nv.shared.reserved.0,"aw",@nobits
	.weak		__nv_reservedSMEM_offset_0_alias
	.size		__nv_reservedSMEM_offset_0_alias, 0, 64
	.other		__nv_reservedSMEM_offset_0_alias,@"STO_CUDA_RESERVED_SHARED STV_DEFAULT"
__nv_reservedSMEM_offset_0_alias:
	.zero		0
	.zero		64


//--------------------- .nv.constant0._Z4test13IndexIteratorILa2EE --------------------------
	.section	.nv.constant0._Z4test13IndexIteratorILa2EE,"a",@progbits
	.sectionflags	@""
	.align	4
.nv.constant0._Z4test13IndexIteratorILa2EE:
	.zero		928


//--------------------- SYMBOLS --------------------------

	.type		.nv.reservedSmem.offset0,@object
	.size		.nv.reservedSmem.offset0,0x4
	.type		vprintf,@function
